//
// Generated by NVIDIA NVVM Compiler
//
// Compiler Build ID: CL-36424714
// Cuda compilation tools, release 13.0, V13.0.88
// Based on NVVM 20.0.0
//

.version 9.0
.target sm_100
.address_size 64

	// .globl	_Z5printv
.extern .func  (.param .b32 func_retval0) vprintf
(
	.param .b64 vprintf_param_0,
	.param .b64 vprintf_param_1
)
;
.global .align 1 .b8 $str[19] = {104, 101, 108, 108, 111, 32, 102, 114, 111, 109, 32, 116, 104, 101, 32, 71, 80, 85};

.visible .entry _Z5printv()
{
	.reg .b32 	%r<3>;
	.reg .b64 	%rd<3>;

	mov.u64 	%rd1, $str;
	cvta.global.u64 	%rd2, %rd1;
	{ // callseq 0, 0
	.param .b64 param0;
	st.param.b64 	[param0], %rd2;
	.param .b64 param1;
	st.param.b64 	[param1], 0;
	.param .b32 retval0;
	call.uni (retval0), 
	vprintf, 
	(
	param0, 
	param1
	);
	ld.param.b32 	%r1, [retval0];
	} // callseq 0
	ret;

}


// ===== COMPILED SASS (sm_100) =====

	.target	sm_100

	.elftype	@"ET_EXEC"


//--------------------- .note.nv.tkinfo           --------------------------
	.section	.note.nv.tkinfo,"",@"SHT_NOTE"
	.sectionflags	@"SHF_NOTE_NV_TKINFO"
	.tkinfo
        /*0018*/ 	.word	0x00000002
        /*0030*/ 	.string	""
        /*0030*/ 	.string	"ptxas"
        /*0030*/ 	.string	"Cuda compilation tools, release 13.0, V13.0.88"
        /*0030*/ 	.string	"Build cuda_13.0.r13.0/compiler.36424714_0"
        /*0030*/ 	.string	"-arch sm_100 -m 64 "



//--------------------- .note.nv.cuinfo           --------------------------
	.section	.note.nv.cuinfo,"",@"SHT_NOTE"
	.sectionflags	@"SHF_NOTE_NV_CUINFO"
        /*0018*/ 	.short	0x0002
        /*001a*/ 	.short	0x0064
        /*001c*/ 	.short	0x0082
	.zero		2


//--------------------- .nv.info                  --------------------------
	.section	.nv.info,"",@"SHT_CUDA_INFO"
	.align	4


	//----- nvinfo : EIATTR_REGCOUNT
	.align		4
        /*0000*/ 	.byte	0x04, 0x2f
        /*0002*/ 	.short	(.L_2 - .L_1)
	.align		4
.L_1:
        /*0004*/ 	.word	index@(_Z5printv)
        /*0008*/ 	.word	0x00000018


	//----- nvinfo : EIATTR_FRAME_SIZE
	.align		4
.L_2:
        /*000c*/ 	.byte	0x04, 0x11
        /*000e*/ 	.short	(.L_4 - .L_3)
	.align		4
.L_3:
        /*0010*/ 	.word	index@(_Z5printv)
        /*0014*/ 	.word	0x00000000


	//----- nvinfo : EIATTR_MIN_STACK_SIZE
	.align		4
.L_4:
        /*0018*/ 	.byte	0x04, 0x12
        /*001a*/ 	.short	(.L_6 - .L_5)
	.align		4
.L_5:
        /*001c*/ 	.word	index@(_Z5printv)
        /*0020*/ 	.word	0x00000000
.L_6:


//--------------------- .nv.compat                --------------------------
	.section	.nv.compat,"",@"SHT_CUDA_COMPAT_INFO"
	.align	4
        /*0000*/ 	.byte	0x02, 0x09, 0x00, 0x00, 0x02, 0x02, 0x01, 0x00, 0x02, 0x05, 0x05, 0x00, 0x03, 0x07, 0x01, 0x01
        /*0010*/ 	.byte	0x02, 0x03, 0x00, 0x00, 0x02, 0x06, 0x01, 0x00, 0x04, 0x0b, 0x08, 0x00, 0x09, 0x00, 0x00, 0x00
        /*0020*/ 	.byte	0x00, 0x00, 0x00, 0x00


//--------------------- .nv.info._Z5printv        --------------------------
	.section	.nv.info._Z5printv,"",@"SHT_CUDA_INFO"
	.sectionflags	@""
	.align	4


	//----- nvinfo : EIATTR_CUDA_API_VERSION
	.align		4
        /*0000*/ 	.byte	0x04, 0x37
        /*0002*/ 	.short	(.L_8 - .L_7)
.L_7:
        /*0004*/ 	.word	0x00000082


	//----- nvinfo : EIATTR_SPARSE_MMA_MASK
	.align		4
.L_8:
        /*0008*/ 	.byte	0x03, 0x50
        /*000a*/ 	.short	0x0000


	//----- nvinfo : EIATTR_MAXREG_COUNT
	.align		4
        /*000c*/ 	.byte	0x03, 0x1b
        /*000e*/ 	.short	0x00ff


	//----- nvinfo : EIATTR_EXTERNS
	.align		4
        /*0010*/ 	.byte	0x04, 0x0f
        /*0012*/ 	.short	(.L_10 - .L_9)


	//   ....[0]....
	.align		4
.L_9:
        /*0014*/ 	.word	index@(vprintf)


	//----- nvinfo : EIATTR_MERCURY_ISA_VERSION
	.align		4
.L_10:
        /*0018*/ 	.byte	0x03, 0x5f
        /*001a*/ 	.short	0x0101


	//----- nvinfo : EIATTR_VRC_CTA_INIT_COUNT
	.align		4
        /*001c*/ 	.byte	0x02, 0x4a
	.zero		1
	.zero		1


	//----- nvinfo : EIATTR_SYSCALL_OFFSETS
	.align		4
        /*0020*/ 	.byte	0x04, 0x46
        /*0022*/ 	.short	(.L_12 - .L_11)


	//   ....[0]....
.L_11:
        /*0024*/ 	.word	0x00000080


	//----- nvinfo : EIATTR_EXIT_INSTR_OFFSETS
	.align		4
.L_12:
        /*0028*/ 	.byte	0x04, 0x1c
        /*002a*/ 	.short	(.L_14 - .L_13)


	//   ....[0]....
.L_13:
        /*002c*/ 	.word	0x00000090


	//----- nvinfo : EIATTR_SW_WAR
	.align		4
.L_14:
        /*0030*/ 	.byte	0x04, 0x36
        /*0032*/ 	.short	(.L_16 - .L_15)
.L_15:
        /*0034*/ 	.word	0x00000008
.L_16:


//--------------------- .nv.callgraph             --------------------------
	.section	.nv.callgraph,"",@"SHT_CUDA_CALLGRAPH"
	.align	4
	.sectionentsize	8
	.align		4
        /*0000*/ 	.word	0x00000000
	.align		4
        /*0004*/ 	.word	0xffffffff
	.align		4
        /*0008*/ 	.word	index@(_Z5printv)
	.align		4
        /*000c*/ 	.word	index@(vprintf)
	.align		4
        /*0010*/ 	.word	0x00000000
	.align		4
        /*0014*/ 	.word	0xfffffffe
	.align		4
        /*0018*/ 	.word	0x00000000
	.align		4
        /*001c*/ 	.word	0xfffffffd
	.align		4
        /*0020*/ 	.word	0x00000000
	.align		4
        /*0024*/ 	.word	0xfffffffc


//--------------------- .nv.constant4             --------------------------
	.section	.nv.constant4,"a",@progbits
	.align	8
	.align		8
.nv.constant4:
        /*0000*/ 	.dword	vprintf
	.align		8
        /*0008*/ 	.dword	$str


//--------------------- .text._Z5printv           --------------------------
	.section	.text._Z5printv,"ax",@progbits
	.align	128
        .global         _Z5printv
        .type           _Z5printv,@function
        .size           _Z5printv,(.L_x_2 - _Z5printv)
        .other          _Z5printv,@"STO_CUDA_ENTRY STV_DEFAULT"
_Z5printv:
.text._Z5printv:
[----:B------:R-:W0:Y:S01]  /*0000*/  LDC R1, c[0x0][0x37c] ;  /* 0x0000df00ff017b82 */ /* 0x000e220000000800 */
[----:B------:R-:W-:Y:S01]  /*0010*/  MOV R0, 0x0 ;  /* 0x0000000000007802 */ /* 0x000fe20000000f00 */
[----:B------:R-:W1:Y:S01]  /*0020*/  LDCU.64 UR4, c[0x4][0x8] ;  /* 0x01000100ff0477ac */ /* 0x000e620008000a00 */
[----:B------:R-:W-:-:S05]  /*0030*/  CS2R R6, SRZ ;  /* 0x0000000000067805 */ /* 0x000fca000001ff00 */
[----:B------:R2:W3:Y:S01]  /*0040*/  LDC.64 R2, c[0x4][R0] ;  /* 0x0100000000027b82 */ /* 0x0004e20000000a00 */
[----:B-1----:R-:W-:Y:S02]  /*0050*/  IMAD.U32 R4, RZ, RZ, UR4 ;  /* 0x00000004ff047e24 */ /* 0x002fe4000f8e00ff */
[----:B--2---:R-:W-:-:S07]  /*0060*/  IMAD.U32 R5, RZ, RZ, UR5 ;  /* 0x00000005ff057e24 */ /* 0x004fce000f8e00ff */
[----:B------:R-:W-:-:S07]  /*0070*/  LEPC R20, `(.L_x_0) ;  /* 0x000000001014794e */ /* 0x000fce0000000000 */
[----:B0--3--:R-:W-:Y:S05]  /*0080*/  CALL.ABS.NOINC R2 ;  /* 0x0000000002007343 */ /* 0x009fea0003c00000 */
.L_x_0:
[----:B------:R-:W-:Y:S05]  /*0090*/  EXIT ;  /* 0x000000000000794d */ /* 0x000fea0003800000 */
.L_x_1:
[----:B------:R-:W-:-:S00]  /*00a0*/  BRA `(.L_x_1) ;  /* 0xfffffffc00fc7947 */ /* 0x000fc0000383ffff */
[----:B------:R-:W-:-:S00]  /*00b0*/  NOP ;  /* 0x0000000000007918 */ /* 0x000fc00000000000 */
        /* <DEDUP_REMOVED lines=12> */
.L_x_2:


//--------------------- .nv.global.init           --------------------------
	.section	.nv.global.init,"aw",@progbits
.nv.global.init:
	.type		$str,@object
	.size		$str,(.L_0 - $str)
$str:
        /*0000*/ 	.byte	0x68, 0x65, 0x6c, 0x6c, 0x6f, 0x20, 0x66, 0x72, 0x6f, 0x6d, 0x20, 0x74, 0x68, 0x65, 0x20, 0x47
        /*0010*/ 	.byte	0x50, 0x55, 0x00
.L_0:


//--------------------- .nv.shared.reserved.0     --------------------------
	.section	.nv.shared.reserved.0,"aw",@nobits
	.weak		__nv_reservedSMEM_offset_0_alias
	.size		__nv_reservedSMEM_offset_0_alias, 0, 64
	.other		__nv_reservedSMEM_offset_0_alias,@"STO_CUDA_RESERVED_SHARED STV_DEFAULT"
__nv_reservedSMEM_offset_0_alias:
	.zero		0
	.zero		64


//--------------------- .nv.constant0._Z5printv   --------------------------
	.section	.nv.constant0._Z5printv,"a",@progbits
	.sectionflags	@""
	.align	4
.nv.constant0._Z5printv:
	.zero		896


//--------------------- SYMBOLS --------------------------

	.type		.nv.reservedSmem.offset0,@object
	.size		.nv.reservedSmem.offset0,0x4
	.type		vprintf,@function
